	.headerflags	@"EF_CUDA_TEXMODE_UNIFIED EF_CUDA_64BIT_ADDRESS EF_CUDA_ACCELERATORS EF_CUDA_SM90 EF_CUDA_VIRTUAL_SM(EF_CUDA_SM90)"
	.elftype	@"ET_EXEC"


//--------------------- .nv.info                  --------------------------
	.section	.nv.info,"",@"SHT_CUDA_INFO"
	.align	4


	//----- nvinfo : EIATTR_REGCOUNT
	.align		4
        /*0000*/ 	.byte	0x04, 0x2f
        /*0002*/ 	.short	(.L_3 - .L_2)
	.align		4
.L_2:
        /*0004*/ 	.word	index@(triton_poi_fused__native_batch_norm_legit_no_training_relu_11)
        /*0008*/ 	.word	0x00000012


	//----- nvinfo : EIATTR_MIN_STACK_SIZE
	.align		4
.L_3:
        /*000c*/ 	.byte	0x04, 0x12
        /*000e*/ 	.short	(.L_5 - .L_4)
	.align		4
.L_4:
        /*0010*/ 	.word	index@(triton_poi_fused__native_batch_norm_legit_no_training_relu_11)
        /*0014*/ 	.word	0x00000000


	//----- nvinfo : EIATTR_FRAME_SIZE
	.align		4
.L_5:
        /*0018*/ 	.byte	0x04, 0x11
        /*001a*/ 	.short	(.L_7 - .L_6)
	.align		4
.L_6:
        /*001c*/ 	.word	index@(triton_poi_fused__native_batch_norm_legit_no_training_relu_11)
        /*0020*/ 	.word	0x00000000


	//----- nvinfo : EIATTR_MIN_STACK_SIZE
	.align		4
.L_7:
        /*0024*/ 	.byte	0x04, 0x12
        /*0026*/ 	.short	(.L_9 - .L_8)
	.align		4
.L_8:
        /*0028*/ 	.word	index@(triton_poi_fused__native_batch_norm_legit_no_training_relu_11)
        /*002c*/ 	.word	0x00000000
.L_9:


//--------------------- .nv.info.triton_poi_fused__native_batch_norm_legit_no_training_relu_11 --------------------------
	.section	.nv.info.triton_poi_fused__native_batch_norm_legit_no_training_relu_11,"",@"SHT_CUDA_INFO"
	.sectionflags	@""
	.align	4


	//----- nvinfo : EIATTR_CUDA_API_VERSION
	.align		4
        /*0000*/ 	.byte	0x04, 0x37
        /*0002*/ 	.short	(.L_11 - .L_10)
.L_10:
        /*0004*/ 	.word	0x0000007c


	//----- nvinfo : EIATTR_KPARAM_INFO
	.align		4
.L_11:
        /*0008*/ 	.byte	0x04, 0x17
        /*000a*/ 	.short	(.L_13 - .L_12)
.L_12:
        /*000c*/ 	.word	0x00000000
        /*0010*/ 	.short	0x0006
        /*0012*/ 	.short	0x0030
        /*0014*/ 	.byte	0x00, 0xf0, 0x11, 0x00


	//----- nvinfo : EIATTR_KPARAM_INFO
	.align		4
.L_13:
        /*0018*/ 	.byte	0x04, 0x17
        /*001a*/ 	.short	(.L_15 - .L_14)
.L_14:
        /*001c*/ 	.word	0x00000000
        /*0020*/ 	.short	0x0005
        /*0022*/ 	.short	0x0028
        /*0024*/ 	.byte	0x00, 0xf4, 0x21, 0x00


	//----- nvinfo : EIATTR_KPARAM_INFO
	.align		4
.L_15:
        /*0028*/ 	.byte	0x04, 0x17
        /*002a*/ 	.short	(.L_17 - .L_16)
.L_16:
        /*002c*/ 	.word	0x00000000
        /*0030*/ 	.short	0x0004
        /*0032*/ 	.short	0x0020
        /*0034*/ 	.byte	0x00, 0xf4, 0x21, 0x00


	//----- nvinfo : EIATTR_KPARAM_INFO
	.align		4
.L_17:
        /*0038*/ 	.byte	0x04, 0x17
        /*003a*/ 	.short	(.L_19 - .L_18)
.L_18:
        /*003c*/ 	.word	0x00000000
        /*0040*/ 	.short	0x0003
        /*0042*/ 	.short	0x0018
        /*0044*/ 	.byte	0x00, 0xf4, 0x21, 0x00


	//----- nvinfo : EIATTR_KPARAM_INFO
	.align		4
.L_19:
        /*0048*/ 	.byte	0x04, 0x17
        /*004a*/ 	.short	(.L_21 - .L_20)
.L_20:
        /*004c*/ 	.word	0x00000000
        /*0050*/ 	.short	0x0002
        /*0052*/ 	.short	0x0010
        /*0054*/ 	.byte	0x00, 0xf4, 0x21, 0x00


	//----- nvinfo : EIATTR_KPARAM_INFO
	.align		4
.L_21:
        /*0058*/ 	.byte	0x04, 0x17
        /*005a*/ 	.short	(.L_23 - .L_22)
.L_22:
        /*005c*/ 	.word	0x00000000
        /*0060*/ 	.short	0x0001
        /*0062*/ 	.short	0x0008
        /*0064*/ 	.byte	0x00, 0xf4, 0x21, 0x00


	//----- nvinfo : EIATTR_KPARAM_INFO
	.align		4
.L_23:
        /*0068*/ 	.byte	0x04, 0x17
        /*006a*/ 	.short	(.L_25 - .L_24)
.L_24:
        /*006c*/ 	.word	0x00000000
        /*0070*/ 	.short	0x0000
        /*0072*/ 	.short	0x0000
        /*0074*/ 	.byte	0x00, 0xf4, 0x21, 0x00


	//----- nvinfo : EIATTR_SPARSE_MMA_MASK
	.align		4
.L_25:
        /*0078*/ 	.byte	0x03, 0x50
        /*007a*/ 	.short	0x0000


	//----- nvinfo : EIATTR_MAXREG_COUNT
	.align		4
        /*007c*/ 	.byte	0x03, 0x1b
        /*007e*/ 	.short	0x00ff


	//----- nvinfo : EIATTR_EXIT_INSTR_OFFSETS
	.align		4
        /*0080*/ 	.byte	0x04, 0x1c
        /*0082*/ 	.short	(.L_27 - .L_26)


	//   ....[0]....
.L_26:
        /*0084*/ 	.word	0x000003d0


	//----- nvinfo : EIATTR_REQNTID
	.align		4
.L_27:
        /*0088*/ 	.byte	0x04, 0x10
        /*008a*/ 	.short	(.L_29 - .L_28)
.L_28:
        /*008c*/ 	.word	0x00000100
        /*0090*/ 	.word	0x00000001
        /*0094*/ 	.word	0x00000001


	//----- nvinfo : EIATTR_CBANK_PARAM_SIZE
	.align		4
.L_29:
        /*0098*/ 	.byte	0x03, 0x19
        /*009a*/ 	.short	0x0034


	//----- nvinfo : EIATTR_PARAM_CBANK
	.align		4
        /*009c*/ 	.byte	0x04, 0x0a
        /*009e*/ 	.short	(.L_31 - .L_30)
	.align		4
.L_30:
        /*00a0*/ 	.word	index@(.nv.constant0.triton_poi_fused__native_batch_norm_legit_no_training_relu_11)
        /*00a4*/ 	.short	0x0210
        /*00a6*/ 	.short	0x0034


	//----- nvinfo : EIATTR_SW_WAR
	.align		4
.L_31:
        /*00a8*/ 	.byte	0x04, 0x36
        /*00aa*/ 	.short	(.L_33 - .L_32)
.L_32:
        /*00ac*/ 	.word	0x00000008
.L_33:


//--------------------- .nv.callgraph             --------------------------
	.section	.nv.callgraph,"",@"SHT_CUDA_CALLGRAPH"
	.align	4
	.sectionentsize	8
	.align		4
        /*0000*/ 	.word	0x00000000
	.align		4
        /*0004*/ 	.word	0xffffffff
	.align		4
        /*0008*/ 	.word	0x00000000
	.align		4
        /*000c*/ 	.word	0xfffffffe
	.align		4
        /*0010*/ 	.word	0x00000000
	.align		4
        /*0014*/ 	.word	0xfffffffd
	.align		4
        /*0018*/ 	.word	0x00000000
	.align		4
        /*001c*/ 	.word	0xfffffffc


//--------------------- .nv.constant4             --------------------------
	.section	.nv.constant4,"a",@progbits
	.align	8
	.align		8
.nv.constant4:
        /*0000*/ 	.dword	_$_str
	.align		8
        /*0008*/ 	.dword	_$_str_$_2


//--------------------- .text.triton_poi_fused__native_batch_norm_legit_no_training_relu_11 --------------------------
	.section	.text.triton_poi_fused__native_batch_norm_legit_no_training_relu_11,"ax",@progbits
	.align	128
        .global         triton_poi_fused__native_batch_norm_legit_no_training_relu_11
        .type           triton_poi_fused__native_batch_norm_legit_no_training_relu_11,@function
        .size           triton_poi_fused__native_batch_norm_legit_no_training_relu_11,(.L_x_1 - triton_poi_fused__native_batch_norm_legit_no_training_relu_11)
        .other          triton_poi_fused__native_batch_norm_legit_no_training_relu_11,@"STO_CUDA_ENTRY STV_DEFAULT"
triton_poi_fused__native_batch_norm_legit_no_training_relu_11:
.text.triton_poi_fused__native_batch_norm_legit_no_training_relu_11:
[----:B------:R-:W-:Y:S01]  /*0000*/  LDC R1, c[0x0][0x28] ;  /* 0x00000a00ff017b82 */ /* 0x000fe20000000800 */
[----:B------:R-:W1:Y:S07]  /*0010*/  S2R R0, SR_TID.X ;  /* 0x0000000000007919 */ /* 0x000e6e0000002100 */
[----:B------:R-:W2:Y:S01]  /*0020*/  LDC.64 R2, c[0x0][0x220] ;  /* 0x00008800ff027b82 */ /* 0x000ea20000000a00 */
[----:B------:R-:W-:Y:S01]  /*0030*/  ULDC.64 UR4, c[0x0][0x208] ;  /* 0x0000820000047ab9 */ /* 0x000fe20000000a00 */
[----:B------:R-:W3:Y:S06]  /*0040*/  S2R R7, SR_CTAID.X ;  /* 0x0000000000077919 */ /* 0x000eec0000002500 */
[----:B------:R-:W4:Y:S08]  /*0050*/  LDC.64 R8, c[0x0][0x228] ;  /* 0x00008a00ff087b82 */ /* 0x000f300000000a00 */
[----:B------:R-:W5:Y:S01]  /*0060*/  LDC.64 R10, c[0x0][0x230] ;  /* 0x00008c00ff0a7b82 */ /* 0x000f620000000a00 */
[----:B-1----:R-:W-:-:S02]  /*0070*/  SHF.L.U32 R0, R0, 0x1, RZ ;  /* 0x0000000100007819 */ /* 0x002fc400000006ff */
[----:B---3--:R-:W-:Y:S02]  /*0080*/  SHF.R.S32.HI R5, RZ, 0x16, R7 ;  /* 0x00000016ff057819 */ /* 0x008fe40000011407 */
[----:B------:R-:W-:Y:S02]  /*0090*/  LOP3.LUT R0, R0, 0x1fe, RZ, 0xc0, !PT ;  /* 0x000001fe00007812 */ /* 0x000fe400078ec0ff */
[----:B------:R-:W-:Y:S02]  /*00a0*/  SGXT R5, R5, 0x1 ;  /* 0x000000010505781a */ /* 0x000fe40000000200 */
[----:B------:R-:W-:Y:S02]  /*00b0*/  LEA R0, R7, R0, 0x9 ;  /* 0x0000000007007211 */ /* 0x000fe400078e48ff */
[----:B------:R-:W1:Y:S02]  /*00c0*/  LDC.64 R6, c[0x0][0x218] ;  /* 0x00008600ff067b82 */ /* 0x000e640000000a00 */
[----:B------:R-:W-:-:S04]  /*00d0*/  LEA.HI R5, R5, R0, RZ, 0x7 ;  /* 0x0000000005057211 */ /* 0x000fc800078f38ff */
[----:B------:R-:W-:-:S04]  /*00e0*/  LOP3.LUT R5, R5, 0xffffff80, RZ, 0xc0, !PT ;  /* 0xffffff8005057812 */ /* 0x000fc800078ec0ff */
[----:B------:R-:W-:Y:S02]  /*00f0*/  IADD3 R13, R0, -R5, RZ ;  /* 0x80000005000d7210 */ /* 0x000fe40007ffe0ff */
[----:B------:R-:W3:Y:S03]  /*0100*/  LDC.64 R4, c[0x0][0x210] ;  /* 0x00008400ff047b82 */ /* 0x000ee60000000a00 */
[----:B--2---:R-:W-:-:S06]  /*0110*/  IMAD.WIDE R2, R13, 0x4, R2 ;  /* 0x000000040d027825 */ /* 0x004fcc00078e0202 */
[----:B------:R-:W2:Y:S01]  /*0120*/  LDG.E.EL.64 R2, desc[UR4][R2.64] ;  /* 0x0000000402027981 */ /* 0x000ea2000c2e1b00 */
[----:B-1----:R-:W-:-:S04]  /*0130*/  IMAD.WIDE R6, R13, 0x4, R6 ;  /* 0x000000040d067825 */ /* 0x002fc800078e0206 */
[C---:B----4-:R-:W-:Y:S02]  /*0140*/  IMAD.WIDE R8, R13.reuse, 0x4, R8 ;  /* 0x000000040d087825 */ /* 0x050fe400078e0208 */
[----:B------:R-:W4:Y:S02]  /*0150*/  LDG.E.EL.64 R6, desc[UR4][R6.64] ;  /* 0x0000000406067981 */ /* 0x000f24000c2e1b00 */
[----:B-----5:R-:W-:Y:S02]  /*0160*/  IMAD.WIDE R10, R13, 0x4, R10 ;  /* 0x000000040d0a7825 */ /* 0x020fe400078e020a */
[----:B------:R-:W5:Y:S02]  /*0170*/  LDG.E.EL.64 R8, desc[UR4][R8.64] ;  /* 0x0000000408087981 */ /* 0x000f64000c2e1b00 */
[----:B---3--:R-:W-:Y:S02]  /*0180*/  IMAD.WIDE R4, R0, 0x4, R4 ;  /* 0x0000000400047825 */ /* 0x008fe400078e0204 */
[----:B------:R-:W5:Y:S04]  /*0190*/  LDG.E.EL.64 R10, desc[UR4][R10.64] ;  /* 0x000000040a0a7981 */ /* 0x000f68000c2e1b00 */
[----:B------:R-:W4:Y:S01]  /*01a0*/  LDG.E.64 R4, desc[UR4][R4.64] ;  /* 0x0000000404047981 */ /* 0x000f22000c1e1b00 */
[----:B------:R-:W-:Y:S01]  /*01b0*/  HFMA2.MMA R14, -RZ, RZ, 1.625, 0 ;  /* 0x3e800000ff0e7435 */ /* 0x000fe200000001ff */
[----:B--2---:R-:W-:Y:S01]  /*01c0*/  FADD R2, R2, 9.9999997473787516356e-06 ;  /* 0x3727c5ac02027421 */ /* 0x004fe20000000000 */
[----:B------:R-:W-:-:S03]  /*01d0*/  FADD R3, R3, 9.9999997473787516356e-06 ;  /* 0x3727c5ac03037421 */ /* 0x000fc60000000000 */
[----:B------:R-:W1:Y:S08]  /*01e0*/  MUFU.SQRT R12, R2 ;  /* 0x00000002000c7308 */ /* 0x000e700000002000 */
[----:B------:R2:W3:Y:S01]  /*01f0*/  MUFU.SQRT R13, R3 ;  /* 0x00000003000d7308 */ /* 0x0004e20000002000 */
[C---:B-1----:R-:W-:Y:S02]  /*0200*/  FSETP.GT.AND P0, PT, R12.reuse, 8.50705917302346158658e+37, PT ;  /* 0x7e8000000c00780b */ /* 0x042fe40003f04000 */
[----:B------:R-:W-:Y:S01]  /*0210*/  FSETP.GEU.AND P2, PT, R12, 1.175494350822287508e-38, PT ;  /* 0x008000000c00780b */ /* 0x000fe20003f4e000 */
[----:B--2---:R-:W1:Y:S01]  /*0220*/  LDC.64 R2, c[0x0][0x238] ;  /* 0x00008e00ff027b82 */ /* 0x004e620000000a00 */
[----:B---3--:R-:W-:-:S02]  /*0230*/  FSETP.GT.AND P1, PT, R13, 8.50705917302346158658e+37, PT ;  /* 0x7e8000000d00780b */ /* 0x008fc40003f24000 */
[----:B------:R-:W-:-:S07]  /*0240*/  FSETP.GEU.AND P3, PT, R13, 1.175494350822287508e-38, PT ;  /* 0x008000000d00780b */ /* 0x000fce0003f6e000 */
[----:B------:R-:W-:-:S04]  /*0250*/  @P0 FMUL R12, R12, 0.25 ;  /* 0x3e8000000c0c0820 */ /* 0x000fc80000400000 */
[----:B------:R-:W-:Y:S01]  /*0260*/  @!P2 FMUL R12, R12, 16777216 ;  /* 0x4b8000000c0ca820 */ /* 0x000fe20000400000 */
[----:B------:R-:W-:-:S04]  /*0270*/  @P1 FMUL R13, R13, 0.25 ;  /* 0x3e8000000d0d1820 */ /* 0x000fc80000400000 */
[----:B------:R-:W-:Y:S01]  /*0280*/  @!P3 FMUL R13, R13, 16777216 ;  /* 0x4b8000000d0db820 */ /* 0x000fe20000400000 */
[----:B------:R-:W2:Y:S01]  /*0290*/  MUFU.RCP R12, R12 ;  /* 0x0000000c000c7308 */ /* 0x000ea20000001000 */
[----:B------:R-:W-:-:S07]  /*02a0*/  FSEL R15, R14, 1, P0 ;  /* 0x3f8000000e0f7808 */ /* 0x000fce0000000000 */
[----:B------:R-:W3:Y:S01]  /*02b0*/  MUFU.RCP R13, R13 ;  /* 0x0000000d000d7308 */ /* 0x000ee20000001000 */
[----:B------:R-:W-:Y:S01]  /*02c0*/  FSEL R14, R14, 1, P1 ;  /* 0x3f8000000e0e7808 */ /* 0x000fe20000800000 */
[----:B------:R-:W-:-:S04]  /*02d0*/  @!P2 FMUL R15, R15, 16777216 ;  /* 0x4b8000000f0fa820 */ /* 0x000fc80000400000 */
[----:B------:R-:W-:Y:S01]  /*02e0*/  @!P3 FMUL R14, R14, 16777216 ;  /* 0x4b8000000e0eb820 */ /* 0x000fe20000400000 */
[----:B----4-:R-:W-:Y:S01]  /*02f0*/  FADD R5, R5, -R7 ;  /* 0x8000000705057221 */ /* 0x010fe20000000000 */
[----:B------:R-:W-:Y:S01]  /*0300*/  FADD R4, R4, -R6 ;  /* 0x8000000604047221 */ /* 0x000fe20000000000 */
[----:B--2---:R-:W-:Y:S01]  /*0310*/  FMUL R15, R12, R15 ;  /* 0x0000000f0c0f7220 */ /* 0x004fe20000400000 */
[----:B---3--:R-:W-:-:S03]  /*0320*/  FMUL R14, R13, R14 ;  /* 0x0000000e0d0e7220 */ /* 0x008fc60000400000 */
[----:B------:R-:W-:Y:S01]  /*0330*/  FMUL R15, R4, R15 ;  /* 0x0000000f040f7220 */ /* 0x000fe20000400000 */
[----:B------:R-:W-:-:S03]  /*0340*/  FMUL R14, R5, R14 ;  /* 0x0000000e050e7220 */ /* 0x000fc60000400000 */
[----:B-----5:R-:W-:Y:S01]  /*0350*/  FFMA R8, R8, R15, R10 ;  /* 0x0000000f08087223 */ /* 0x020fe2000000000a */
[----:B------:R-:W-:-:S04]  /*0360*/  FFMA R9, R9, R14, R11 ;  /* 0x0000000e09097223 */ /* 0x000fc8000000000b */
[----:B------:R-:W-:Y:S02]  /*0370*/  FSETP.GEU.AND P0, PT, R8, RZ, PT ;  /* 0x000000ff0800720b */ /* 0x000fe40003f0e000 */
[C---:B------:R-:W-:Y:S01]  /*0380*/  FSETP.GEU.AND P1, PT, R9.reuse, RZ, PT ;  /* 0x000000ff0900720b */ /* 0x040fe20003f2e000 */
[----:B-1----:R-:W-:Y:S01]  /*0390*/  IMAD.WIDE R2, R0, 0x4, R2 ;  /* 0x0000000400027825 */ /* 0x002fe200078e0202 */
[----:B------:R-:W-:Y:S02]  /*03a0*/  FSEL R8, R8, RZ, P0 ;  /* 0x000000ff08087208 */ /* 0x000fe40000000000 */
[----:B------:R-:W-:-:S05]  /*03b0*/  FSEL R9, R9, RZ, P1 ;  /* 0x000000ff09097208 */ /* 0x000fca0000800000 */
[----:B------:R-:W-:Y:S01]  /*03c0*/  STG.E.64 desc[UR4][R2.64], R8 ;  /* 0x0000000802007986 */ /* 0x000fe2000c101b04 */
[----:B------:R-:W-:Y:S05]  /*03d0*/  EXIT ;  /* 0x000000000000794d */ /* 0x000fea0003800000 */
.L_x_0:
[----:B------:R-:W-:-:S00]  /*03e0*/  BRA `(.L_x_0) ;  /* 0xfffffffc00fc7947 */ /* 0x000fc0000383ffff */
[----:B------:R-:W-:-:S00]  /*03f0*/  NOP ;  /* 0x0000000000007918 */ /* 0x000fc00000000000 */
        /* <DEDUP_REMOVED lines=8> */
.L_x_1:


//--------------------- .nv.global.init           --------------------------
	.section	.nv.global.init,"aw",@progbits
.nv.global.init:
	.type		_$_str,@object
	.size		_$_str,(_$_str_$_2 - _$_str)
_$_str:
        /*0000*/ 	.byte	0x5f, 0x5f, 0x43, 0x55, 0x44, 0x41, 0x5f, 0x46, 0x54, 0x5a, 0x00
	.type		_$_str_$_2,@object
	.size		_$_str_$_2,(.L_1 - _$_str_$_2)
_$_str_$_2:
        /*000b*/ 	.byte	0x5f, 0x5f, 0x43, 0x55, 0x44, 0x41, 0x5f, 0x50, 0x52, 0x45, 0x43, 0x5f, 0x53, 0x51, 0x52, 0x54
        /*001b*/ 	.byte	0x00
.L_1:


//--------------------- .nv.constant0.triton_poi_fused__native_batch_norm_legit_no_training_relu_11 --------------------------
	.section	.nv.constant0.triton_poi_fused__native_batch_norm_legit_no_training_relu_11,"a",@progbits
	.sectionflags	@""
	.align	4
.nv.constant0.triton_poi_fused__native_batch_norm_legit_no_training_relu_11:
	.zero		580
